//
// Generated by NVIDIA NVVM Compiler
//
// Compiler Build ID: CL-36424714
// Cuda compilation tools, release 13.0, V13.0.88
// Based on NVVM 20.0.0
//

.version 9.0
.target sm_100
.address_size 64

	// .globl	_Z20vector_reduce_globalPfS_i
.extern .shared .align 16 .b8 sdata[];

.visible .entry _Z20vector_reduce_globalPfS_i(
	.param .u64 .ptr .align 1 _Z20vector_reduce_globalPfS_i_param_0,
	.param .u64 .ptr .align 1 _Z20vector_reduce_globalPfS_i_param_1,
	.param .u32 _Z20vector_reduce_globalPfS_i_param_2
)
{
	.reg .pred 	%p<7>;
	.reg .b32 	%r<31>;
	.reg .b32 	%f<26>;
	.reg .b64 	%rd<13>;

	ld.param.u64 	%rd3, [_Z20vector_reduce_globalPfS_i_param_0];
	ld.param.u64 	%rd2, [_Z20vector_reduce_globalPfS_i_param_1];
	ld.param.u32 	%r12, [_Z20vector_reduce_globalPfS_i_param_2];
	cvta.to.global.u64 	%rd1, %rd3;
	mov.u32 	%r13, %ctaid.x;
	mov.u32 	%r14, %ntid.x;
	mov.u32 	%r15, %tid.x;
	mad.lo.s32 	%r29, %r13, %r14, %r15;
	mov.u32 	%r16, %nctaid.x;
	mul.lo.s32 	%r2, %r14, %r16;
	setp.ge.s32 	%p1, %r29, %r12;
	mov.f32 	%f25, 0f00000000;
	@%p1 bra 	$L__BB0_7;
	add.s32 	%r17, %r29, %r2;
	max.s32 	%r18, %r12, %r17;
	setp.lt.s32 	%p2, %r17, %r12;
	selp.u32 	%r19, 1, 0, %p2;
	add.s32 	%r20, %r17, %r19;
	sub.s32 	%r21, %r18, %r20;
	div.u32 	%r22, %r21, %r2;
	add.s32 	%r3, %r22, %r19;
	and.b32  	%r23, %r3, 3;
	setp.eq.s32 	%p3, %r23, 3;
	mov.f32 	%f25, 0f00000000;
	@%p3 bra 	$L__BB0_4;
	add.s32 	%r24, %r3, 1;
	and.b32  	%r25, %r24, 3;
	neg.s32 	%r27, %r25;
	mov.f32 	%f25, 0f00000000;
$L__BB0_3:
	.pragma "nounroll";
	mul.wide.s32 	%rd4, %r29, 4;
	add.s64 	%rd5, %rd1, %rd4;
	ld.global.f32 	%f12, [%rd5];
	add.f32 	%f25, %f25, %f12;
	add.s32 	%r29, %r29, %r2;
	add.s32 	%r27, %r27, 1;
	setp.ne.s32 	%p4, %r27, 0;
	@%p4 bra 	$L__BB0_3;
$L__BB0_4:
	setp.lt.u32 	%p5, %r3, 3;
	@%p5 bra 	$L__BB0_7;
	mul.wide.s32 	%rd8, %r2, 4;
	shl.b32 	%r26, %r2, 2;
$L__BB0_6:
	mul.wide.s32 	%rd6, %r29, 4;
	add.s64 	%rd7, %rd1, %rd6;
	ld.global.f32 	%f13, [%rd7];
	add.f32 	%f14, %f25, %f13;
	add.s64 	%rd9, %rd7, %rd8;
	ld.global.f32 	%f15, [%rd9];
	add.f32 	%f16, %f14, %f15;
	add.s64 	%rd10, %rd9, %rd8;
	ld.global.f32 	%f17, [%rd10];
	add.f32 	%f18, %f16, %f17;
	add.s64 	%rd11, %rd10, %rd8;
	ld.global.f32 	%f19, [%rd11];
	add.f32 	%f25, %f18, %f19;
	add.s32 	%r29, %r26, %r29;
	setp.lt.s32 	%p6, %r29, %r12;
	@%p6 bra 	$L__BB0_6;
$L__BB0_7:
	cvta.to.global.u64 	%rd12, %rd2;
	atom.global.add.f32 	%f20, [%rd12], %f25;
	ret;

}
	// .globl	_Z20vector_reduce_sharedPfS_i
.visible .entry _Z20vector_reduce_sharedPfS_i(
	.param .u64 .ptr .align 1 _Z20vector_reduce_sharedPfS_i_param_0,
	.param .u64 .ptr .align 1 _Z20vector_reduce_sharedPfS_i_param_1,
	.param .u32 _Z20vector_reduce_sharedPfS_i_param_2
)
{
	.reg .pred 	%p<6>;
	.reg .b32 	%r<14>;
	.reg .b32 	%f<10>;
	.reg .b64 	%rd<7>;

	ld.param.u64 	%rd1, [_Z20vector_reduce_sharedPfS_i_param_0];
	ld.param.u64 	%rd2, [_Z20vector_reduce_sharedPfS_i_param_1];
	ld.param.u32 	%r7, [_Z20vector_reduce_sharedPfS_i_param_2];
	mov.u32 	%r1, %tid.x;
	mov.u32 	%r8, %ctaid.x;
	mov.u32 	%r13, %ntid.x;
	mad.lo.s32 	%r3, %r8, %r13, %r1;
	setp.ge.s32 	%p1, %r3, %r7;
	mov.f32 	%f9, 0f00000000;
	@%p1 bra 	$L__BB1_2;
	cvta.to.global.u64 	%rd3, %rd1;
	mul.wide.s32 	%rd4, %r3, 4;
	add.s64 	%rd5, %rd3, %rd4;
	ld.global.f32 	%f9, [%rd5];
$L__BB1_2:
	shl.b32 	%r9, %r1, 2;
	mov.u32 	%r10, sdata;
	add.s32 	%r4, %r10, %r9;
	st.shared.f32 	[%r4], %f9;
	bar.sync 	0;
	setp.lt.u32 	%p2, %r13, 2;
	@%p2 bra 	$L__BB1_6;
$L__BB1_3:
	shr.u32 	%r6, %r13, 1;
	setp.ge.u32 	%p3, %r1, %r6;
	@%p3 bra 	$L__BB1_5;
	shl.b32 	%r11, %r6, 2;
	add.s32 	%r12, %r4, %r11;
	ld.shared.f32 	%f4, [%r12];
	ld.shared.f32 	%f5, [%r4];
	add.f32 	%f6, %f4, %f5;
	st.shared.f32 	[%r4], %f6;
$L__BB1_5:
	bar.sync 	0;
	setp.gt.u32 	%p4, %r13, 3;
	mov.u32 	%r13, %r6;
	@%p4 bra 	$L__BB1_3;
$L__BB1_6:
	setp.ne.s32 	%p5, %r1, 0;
	@%p5 bra 	$L__BB1_8;
	ld.shared.f32 	%f7, [sdata];
	cvta.to.global.u64 	%rd6, %rd2;
	atom.global.add.f32 	%f8, [%rd6], %f7;
$L__BB1_8:
	ret;

}
	// .globl	_Z27shared_memory_bank_conflictPfS_i
.visible .entry _Z27shared_memory_bank_conflictPfS_i(
	.param .u64 .ptr .align 1 _Z27shared_memory_bank_conflictPfS_i_param_0,
	.param .u64 .ptr .align 1 _Z27shared_memory_bank_conflictPfS_i_param_1,
	.param .u32 _Z27shared_memory_bank_conflictPfS_i_param_2
)
{
	.reg .pred 	%p<2>;
	.reg .b32 	%r<9>;
	.reg .b32 	%f<3>;
	.reg .b64 	%rd<8>;

	ld.param.u64 	%rd1, [_Z27shared_memory_bank_conflictPfS_i_param_0];
	ld.param.u64 	%rd2, [_Z27shared_memory_bank_conflictPfS_i_param_1];
	ld.param.u32 	%r3, [_Z27shared_memory_bank_conflictPfS_i_param_2];
	mov.u32 	%r4, %ctaid.x;
	mov.u32 	%r5, %ntid.x;
	mov.u32 	%r1, %tid.x;
	mad.lo.s32 	%r2, %r4, %r5, %r1;
	setp.ge.s32 	%p1, %r2, %r3;
	@%p1 bra 	$L__BB2_2;
	cvta.to.global.u64 	%rd3, %rd1;
	cvta.to.global.u64 	%rd4, %rd2;
	mul.wide.s32 	%rd5, %r2, 4;
	add.s64 	%rd6, %rd3, %rd5;
	ld.global.f32 	%f1, [%rd6];
	shl.b32 	%r6, %r1, 3;
	mov.u32 	%r7, sdata;
	add.s32 	%r8, %r7, %r6;
	st.shared.f32 	[%r8], %f1;
	bar.sync 	0;
	ld.shared.f32 	%f2, [%r8];
	add.s64 	%rd7, %rd4, %rd5;
	st.global.f32 	[%rd7], %f2;
$L__BB2_2:
	ret;

}
	// .globl	_Z30shared_memory_no_bank_conflictPfS_i
.visible .entry _Z30shared_memory_no_bank_conflictPfS_i(
	.param .u64 .ptr .align 1 _Z30shared_memory_no_bank_conflictPfS_i_param_0,
	.param .u64 .ptr .align 1 _Z30shared_memory_no_bank_conflictPfS_i_param_1,
	.param .u32 _Z30shared_memory_no_bank_conflictPfS_i_param_2
)
{
	.reg .pred 	%p<2>;
	.reg .b32 	%r<11>;
	.reg .b32 	%f<3>;
	.reg .b64 	%rd<8>;

	ld.param.u64 	%rd1, [_Z30shared_memory_no_bank_conflictPfS_i_param_0];
	ld.param.u64 	%rd2, [_Z30shared_memory_no_bank_conflictPfS_i_param_1];
	ld.param.u32 	%r3, [_Z30shared_memory_no_bank_conflictPfS_i_param_2];
	mov.u32 	%r4, %ctaid.x;
	mov.u32 	%r5, %ntid.x;
	mov.u32 	%r1, %tid.x;
	mad.lo.s32 	%r2, %r4, %r5, %r1;
	setp.ge.s32 	%p1, %r2, %r3;
	@%p1 bra 	$L__BB3_2;
	cvta.to.global.u64 	%rd3, %rd1;
	cvta.to.global.u64 	%rd4, %rd2;
	shr.u32 	%r6, %r1, 5;
	add.s32 	%r7, %r6, %r1;
	mul.wide.s32 	%rd5, %r2, 4;
	add.s64 	%rd6, %rd3, %rd5;
	ld.global.f32 	%f1, [%rd6];
	shl.b32 	%r8, %r7, 2;
	mov.u32 	%r9, sdata;
	add.s32 	%r10, %r9, %r8;
	st.shared.f32 	[%r10], %f1;
	bar.sync 	0;
	ld.shared.f32 	%f2, [%r10];
	add.s64 	%rd7, %rd4, %rd5;
	st.global.f32 	[%rd7], %f2;
$L__BB3_2:
	ret;

}


// ===== COMPILED SASS (sm_100) =====

	.target	sm_100

	.elftype	@"ET_EXEC"


//--------------------- .note.nv.tkinfo           --------------------------
	.section	.note.nv.tkinfo,"",@"SHT_NOTE"
	.sectionflags	@"SHF_NOTE_NV_TKINFO"
	.tkinfo
        /*0018*/ 	.word	0x00000002
        /*0030*/ 	.string	""
        /*0030*/ 	.string	"ptxas"
        /*0030*/ 	.string	"Cuda compilation tools, release 13.0, V13.0.88"
        /*0030*/ 	.string	"Build cuda_13.0.r13.0/compiler.36424714_0"
        /*0030*/ 	.string	"-arch sm_100 -m 64 "



//--------------------- .note.nv.cuinfo           --------------------------
	.section	.note.nv.cuinfo,"",@"SHT_NOTE"
	.sectionflags	@"SHF_NOTE_NV_CUINFO"
        /*0018*/ 	.short	0x0002
        /*001a*/ 	.short	0x0064
        /*001c*/ 	.short	0x0082
	.zero		2


//--------------------- .nv.info                  --------------------------
	.section	.nv.info,"",@"SHT_CUDA_INFO"
	.align	4


	//----- nvinfo : EIATTR_REGCOUNT
	.align		4
        /*0000*/ 	.byte	0x04, 0x2f
        /*0002*/ 	.short	(.L_1 - .L_0)
	.align		4
.L_0:
        /*0004*/ 	.word	index@(_Z20vector_reduce_globalPfS_i)
        /*0008*/ 	.word	0x00000010


	//----- nvinfo : EIATTR_FRAME_SIZE
	.align		4
.L_1:
        /*000c*/ 	.byte	0x04, 0x11
        /*000e*/ 	.short	(.L_3 - .L_2)
	.align		4
.L_2:
        /*0010*/ 	.word	index@(_Z20vector_reduce_globalPfS_i)
        /*0014*/ 	.word	0x00000000


	//----- nvinfo : EIATTR_REGCOUNT
	.align		4
.L_3:
        /*0018*/ 	.byte	0x04, 0x2f
        /*001a*/ 	.short	(.L_5 - .L_4)
	.align		4
.L_4:
        /*001c*/ 	.word	index@(_Z20vector_reduce_sharedPfS_i)
        /*0020*/ 	.word	0x0000000a


	//----- nvinfo : EIATTR_FRAME_SIZE
	.align		4
.L_5:
        /*0024*/ 	.byte	0x04, 0x11
        /*0026*/ 	.short	(.L_7 - .L_6)
	.align		4
.L_6:
        /*0028*/ 	.word	index@(_Z20vector_reduce_sharedPfS_i)
        /*002c*/ 	.word	0x00000000


	//----- nvinfo : EIATTR_REGCOUNT
	.align		4
.L_7:
        /*0030*/ 	.byte	0x04, 0x2f
        /*0032*/ 	.short	(.L_9 - .L_8)
	.align		4
.L_8:
        /*0034*/ 	.word	index@(_Z27shared_memory_bank_conflictPfS_i)
        /*0038*/ 	.word	0x0000000e


	//----- nvinfo : EIATTR_FRAME_SIZE
	.align		4
.L_9:
        /*003c*/ 	.byte	0x04, 0x11
        /*003e*/ 	.short	(.L_11 - .L_10)
	.align		4
.L_10:
        /*0040*/ 	.word	index@(_Z27shared_memory_bank_conflictPfS_i)
        /*0044*/ 	.word	0x00000000


	//----- nvinfo : EIATTR_REGCOUNT
	.align		4
.L_11:
        /*0048*/ 	.byte	0x04, 0x2f
        /*004a*/ 	.short	(.L_13 - .L_12)
	.align		4
.L_12:
        /*004c*/ 	.word	index@(_Z30shared_memory_no_bank_conflictPfS_i)
        /*0050*/ 	.word	0x0000000e


	//----- nvinfo : EIATTR_FRAME_SIZE
	.align		4
.L_13:
        /*0054*/ 	.byte	0x04, 0x11
        /*0056*/ 	.short	(.L_15 - .L_14)
	.align		4
.L_14:
        /*0058*/ 	.word	index@(_Z30shared_memory_no_bank_conflictPfS_i)
        /*005c*/ 	.word	0x00000000


	//----- nvinfo : EIATTR_MIN_STACK_SIZE
	.align		4
.L_15:
        /*0060*/ 	.byte	0x04, 0x12
        /*0062*/ 	.short	(.L_17 - .L_16)
	.align		4
.L_16:
        /*0064*/ 	.word	index@(_Z30shared_memory_no_bank_conflictPfS_i)
        /*0068*/ 	.word	0x00000000


	//----- nvinfo : EIATTR_MIN_STACK_SIZE
	.align		4
.L_17:
        /*006c*/ 	.byte	0x04, 0x12
        /*006e*/ 	.short	(.L_19 - .L_18)
	.align		4
.L_18:
        /*0070*/ 	.word	index@(_Z27shared_memory_bank_conflictPfS_i)
        /*0074*/ 	.word	0x00000000


	//----- nvinfo : EIATTR_MIN_STACK_SIZE
	.align		4
.L_19:
        /*0078*/ 	.byte	0x04, 0x12
        /*007a*/ 	.short	(.L_21 - .L_20)
	.align		4
.L_20:
        /*007c*/ 	.word	index@(_Z20vector_reduce_sharedPfS_i)
        /*0080*/ 	.word	0x00000000


	//----- nvinfo : EIATTR_MIN_STACK_SIZE
	.align		4
.L_21:
        /*0084*/ 	.byte	0x04, 0x12
        /*0086*/ 	.short	(.L_23 - .L_22)
	.align		4
.L_22:
        /*0088*/ 	.word	index@(_Z20vector_reduce_globalPfS_i)
        /*008c*/ 	.word	0x00000000
.L_23:


//--------------------- .nv.compat                --------------------------
	.section	.nv.compat,"",@"SHT_CUDA_COMPAT_INFO"
	.align	4
        /*0000*/ 	.byte	0x02, 0x09, 0x00, 0x00, 0x02, 0x02, 0x01, 0x00, 0x02, 0x05, 0x05, 0x00, 0x03, 0x07, 0x01, 0x01
        /*0010*/ 	.byte	0x02, 0x03, 0x00, 0x00, 0x02, 0x06, 0x01, 0x00, 0x04, 0x0b, 0x08, 0x00, 0x09, 0x00, 0x00, 0x00
        /*0020*/ 	.byte	0x00, 0x00, 0x00, 0x00


//--------------------- .nv.info._Z30shared_memory_no_bank_conflictPfS_i --------------------------
	.section	.nv.info._Z30shared_memory_no_bank_conflictPfS_i,"",@"SHT_CUDA_INFO"
	.sectionflags	@""
	.align	4


	//----- nvinfo : EIATTR_CUDA_API_VERSION
	.align		4
        /*0000*/ 	.byte	0x04, 0x37
        /*0002*/ 	.short	(.L_25 - .L_24)
.L_24:
        /*0004*/ 	.word	0x00000082


	//----- nvinfo : EIATTR_KPARAM_INFO
	.align		4
.L_25:
        /*0008*/ 	.byte	0x04, 0x17
        /*000a*/ 	.short	(.L_27 - .L_26)
.L_26:
        /*000c*/ 	.word	0x00000000
        /*0010*/ 	.short	0x0002
        /*0012*/ 	.short	0x0010
        /*0014*/ 	.byte	0x00, 0xf0, 0x11, 0x00


	//----- nvinfo : EIATTR_KPARAM_INFO
	.align		4
.L_27:
        /*0018*/ 	.byte	0x04, 0x17
        /*001a*/ 	.short	(.L_29 - .L_28)
.L_28:
        /*001c*/ 	.word	0x00000000
        /*0020*/ 	.short	0x0001
        /*0022*/ 	.short	0x0008
        /*0024*/ 	.byte	0x00, 0xf5, 0x21, 0x00


	//----- nvinfo : EIATTR_KPARAM_INFO
	.align		4
.L_29:
        /*0028*/ 	.byte	0x04, 0x17
        /*002a*/ 	.short	(.L_31 - .L_30)
.L_30:
        /*002c*/ 	.word	0x00000000
        /*0030*/ 	.short	0x0000
        /*0032*/ 	.short	0x0000
        /*0034*/ 	.byte	0x00, 0xf5, 0x21, 0x00


	//----- nvinfo : EIATTR_SPARSE_MMA_MASK
	.align		4
.L_31:
        /*0038*/ 	.byte	0x03, 0x50
        /*003a*/ 	.short	0x0000


	//----- nvinfo : EIATTR_MAXREG_COUNT
	.align		4
        /*003c*/ 	.byte	0x03, 0x1b
        /*003e*/ 	.short	0x00ff


	//----- nvinfo : EIATTR_NUM_BARRIERS
	.align		4
        /*0040*/ 	.byte	0x02, 0x4c
        /*0042*/ 	.byte	0x01
	.zero		1


	//----- nvinfo : EIATTR_MERCURY_ISA_VERSION
	.align		4
        /*0044*/ 	.byte	0x03, 0x5f
        /*0046*/ 	.short	0x0101


	//----- nvinfo : EIATTR_VRC_CTA_INIT_COUNT
	.align		4
        /*0048*/ 	.byte	0x02, 0x4a
	.zero		1
	.zero		1


	//----- nvinfo : EIATTR_EXIT_INSTR_OFFSETS
	.align		4
        /*004c*/ 	.byte	0x04, 0x1c
        /*004e*/ 	.short	(.L_33 - .L_32)


	//   ....[0]....
.L_32:
        /*0050*/ 	.word	0x00000070


	//   ....[1]....
        /*0054*/ 	.word	0x00000170


	//----- nvinfo : EIATTR_CBANK_PARAM_SIZE
	.align		4
.L_33:
        /*0058*/ 	.byte	0x03, 0x19
        /*005a*/ 	.short	0x0014


	//----- nvinfo : EIATTR_PARAM_CBANK
	.align		4
        /*005c*/ 	.byte	0x04, 0x0a
        /*005e*/ 	.short	(.L_35 - .L_34)
	.align		4
.L_34:
        /*0060*/ 	.word	index@(.nv.constant0._Z30shared_memory_no_bank_conflictPfS_i)
        /*0064*/ 	.short	0x0380
        /*0066*/ 	.short	0x0014


	//----- nvinfo : EIATTR_SW_WAR
	.align		4
.L_35:
        /*0068*/ 	.byte	0x04, 0x36
        /*006a*/ 	.short	(.L_37 - .L_36)
.L_36:
        /*006c*/ 	.word	0x00000008
.L_37:


//--------------------- .nv.info._Z27shared_memory_bank_conflictPfS_i --------------------------
	.section	.nv.info._Z27shared_memory_bank_conflictPfS_i,"",@"SHT_CUDA_INFO"
	.sectionflags	@""
	.align	4


	//----- nvinfo : EIATTR_CUDA_API_VERSION
	.align		4
        /*0000*/ 	.byte	0x04, 0x37
        /*0002*/ 	.short	(.L_39 - .L_38)
.L_38:
        /*0004*/ 	.word	0x00000082


	//----- nvinfo : EIATTR_KPARAM_INFO
	.align		4
.L_39:
        /*0008*/ 	.byte	0x04, 0x17
        /*000a*/ 	.short	(.L_41 - .L_40)
.L_40:
        /*000c*/ 	.word	0x00000000
        /*0010*/ 	.short	0x0002
        /*0012*/ 	.short	0x0010
        /*0014*/ 	.byte	0x00, 0xf0, 0x11, 0x00


	//----- nvinfo : EIATTR_KPARAM_INFO
	.align		4
.L_41:
        /*0018*/ 	.byte	0x04, 0x17
        /*001a*/ 	.short	(.L_43 - .L_42)
.L_42:
        /*001c*/ 	.word	0x00000000
        /*0020*/ 	.short	0x0001
        /*0022*/ 	.short	0x0008
        /*0024*/ 	.byte	0x00, 0xf5, 0x21, 0x00


	//----- nvinfo : EIATTR_KPARAM_INFO
	.align		4
.L_43:
        /*0028*/ 	.byte	0x04, 0x17
        /*002a*/ 	.short	(.L_45 - .L_44)
.L_44:
        /*002c*/ 	.word	0x00000000
        /*0030*/ 	.short	0x0000
        /*0032*/ 	.short	0x0000
        /*0034*/ 	.byte	0x00, 0xf5, 0x21, 0x00


	//----- nvinfo : EIATTR_SPARSE_MMA_MASK
	.align		4
.L_45:
        /*0038*/ 	.byte	0x03, 0x50
        /*003a*/ 	.short	0x0000


	//----- nvinfo : EIATTR_MAXREG_COUNT
	.align		4
        /*003c*/ 	.byte	0x03, 0x1b
        /*003e*/ 	.short	0x00ff


	//----- nvinfo : EIATTR_NUM_BARRIERS
	.align		4
        /*0040*/ 	.byte	0x02, 0x4c
        /*0042*/ 	.byte	0x01
	.zero		1


	//----- nvinfo : EIATTR_MERCURY_ISA_VERSION
	.align		4
        /*0044*/ 	.byte	0x03, 0x5f
        /*0046*/ 	.short	0x0101


	//----- nvinfo : EIATTR_VRC_CTA_INIT_COUNT
	.align		4
        /*0048*/ 	.byte	0x02, 0x4a
	.zero		1
	.zero		1


	//----- nvinfo : EIATTR_EXIT_INSTR_OFFSETS
	.align		4
        /*004c*/ 	.byte	0x04, 0x1c
        /*004e*/ 	.short	(.L_47 - .L_46)


	//   ....[0]....
.L_46:
        /*0050*/ 	.word	0x00000070


	//   ....[1]....
        /*0054*/ 	.word	0x00000160


	//----- nvinfo : EIATTR_CBANK_PARAM_SIZE
	.align		4
.L_47:
        /*0058*/ 	.byte	0x03, 0x19
        /*005a*/ 	.short	0x0014


	//----- nvinfo : EIATTR_PARAM_CBANK
	.align		4
        /*005c*/ 	.byte	0x04, 0x0a
        /*005e*/ 	.short	(.L_49 - .L_48)
	.align		4
.L_48:
        /*0060*/ 	.word	index@(.nv.constant0._Z27shared_memory_bank_conflictPfS_i)
        /*0064*/ 	.short	0x0380
        /*0066*/ 	.short	0x0014


	//----- nvinfo : EIATTR_SW_WAR
	.align		4
.L_49:
        /*0068*/ 	.byte	0x04, 0x36
        /*006a*/ 	.short	(.L_51 - .L_50)
.L_50:
        /*006c*/ 	.word	0x00000008
.L_51:


//--------------------- .nv.info._Z20vector_reduce_sharedPfS_i --------------------------
	.section	.nv.info._Z20vector_reduce_sharedPfS_i,"",@"SHT_CUDA_INFO"
	.sectionflags	@""
	.align	4


	//----- nvinfo : EIATTR_CUDA_API_VERSION
	.align		4
        /*0000*/ 	.byte	0x04, 0x37
        /*0002*/ 	.short	(.L_53 - .L_52)
.L_52:
        /*0004*/ 	.word	0x00000082


	//----- nvinfo : EIATTR_KPARAM_INFO
	.align		4
.L_53:
        /*0008*/ 	.byte	0x04, 0x17
        /*000a*/ 	.short	(.L_55 - .L_54)
.L_54:
        /*000c*/ 	.word	0x00000000
        /*0010*/ 	.short	0x0002
        /*0012*/ 	.short	0x0010
        /*0014*/ 	.byte	0x00, 0xf0, 0x11, 0x00


	//----- nvinfo : EIATTR_KPARAM_INFO
	.align		4
.L_55:
        /*0018*/ 	.byte	0x04, 0x17
        /*001a*/ 	.short	(.L_57 - .L_56)
.L_56:
        /*001c*/ 	.word	0x00000000
        /*0020*/ 	.short	0x0001
        /*0022*/ 	.short	0x0008
        /*0024*/ 	.byte	0x00, 0xf5, 0x21, 0x00


	//----- nvinfo : EIATTR_KPARAM_INFO
	.align		4
.L_57:
        /*0028*/ 	.byte	0x04, 0x17
        /*002a*/ 	.short	(.L_59 - .L_58)
.L_58:
        /*002c*/ 	.word	0x00000000
        /*0030*/ 	.short	0x0000
        /*0032*/ 	.short	0x0000
        /*0034*/ 	.byte	0x00, 0xf5, 0x21, 0x00


	//----- nvinfo : EIATTR_SPARSE_MMA_MASK
	.align		4
.L_59:
        /*0038*/ 	.byte	0x03, 0x50
        /*003a*/ 	.short	0x0000


	//----- nvinfo : EIATTR_MAXREG_COUNT
	.align		4
        /*003c*/ 	.byte	0x03, 0x1b
        /*003e*/ 	.short	0x00ff


	//----- nvinfo : EIATTR_NUM_BARRIERS
	.align		4
        /*0040*/ 	.byte	0x02, 0x4c
        /*0042*/ 	.byte	0x01
	.zero		1


	//----- nvinfo : EIATTR_MERCURY_ISA_VERSION
	.align		4
        /*0044*/ 	.byte	0x03, 0x5f
        /*0046*/ 	.short	0x0101


	//----- nvinfo : EIATTR_VRC_CTA_INIT_COUNT
	.align		4
        /*0048*/ 	.byte	0x02, 0x4a
	.zero		1
	.zero		1


	//----- nvinfo : EIATTR_EXIT_INSTR_OFFSETS
	.align		4
        /*004c*/ 	.byte	0x04, 0x1c
        /*004e*/ 	.short	(.L_61 - .L_60)


	//   ....[0]....
.L_60:
        /*0050*/ 	.word	0x00000200


	//   ....[1]....
        /*0054*/ 	.word	0x00000270


	//----- nvinfo : EIATTR_CBANK_PARAM_SIZE
	.align		4
.L_61:
        /*0058*/ 	.byte	0x03, 0x19
        /*005a*/ 	.short	0x0014


	//----- nvinfo : EIATTR_PARAM_CBANK
	.align		4
        /*005c*/ 	.byte	0x04, 0x0a
        /*005e*/ 	.short	(.L_63 - .L_62)
	.align		4
.L_62:
        /*0060*/ 	.word	index@(.nv.constant0._Z20vector_reduce_sharedPfS_i)
        /*0064*/ 	.short	0x0380
        /*0066*/ 	.short	0x0014


	//----- nvinfo : EIATTR_SW_WAR
	.align		4
.L_63:
        /*0068*/ 	.byte	0x04, 0x36
        /*006a*/ 	.short	(.L_65 - .L_64)
.L_64:
        /*006c*/ 	.word	0x00000008
.L_65:


//--------------------- .nv.info._Z20vector_reduce_globalPfS_i --------------------------
	.section	.nv.info._Z20vector_reduce_globalPfS_i,"",@"SHT_CUDA_INFO"
	.sectionflags	@""
	.align	4


	//----- nvinfo : EIATTR_CUDA_API_VERSION
	.align		4
        /*0000*/ 	.byte	0x04, 0x37
        /*0002*/ 	.short	(.L_67 - .L_66)
.L_66:
        /*0004*/ 	.word	0x00000082


	//----- nvinfo : EIATTR_KPARAM_INFO
	.align		4
.L_67:
        /*0008*/ 	.byte	0x04, 0x17
        /*000a*/ 	.short	(.L_69 - .L_68)
.L_68:
        /*000c*/ 	.word	0x00000000
        /*0010*/ 	.short	0x0002
        /*0012*/ 	.short	0x0010
        /*0014*/ 	.byte	0x00, 0xf0, 0x11, 0x00


	//----- nvinfo : EIATTR_KPARAM_INFO
	.align		4
.L_69:
        /*0018*/ 	.byte	0x04, 0x17
        /*001a*/ 	.short	(.L_71 - .L_70)
.L_70:
        /*001c*/ 	.word	0x00000000
        /*0020*/ 	.short	0x0001
        /*0022*/ 	.short	0x0008
        /*0024*/ 	.byte	0x00, 0xf5, 0x21, 0x00


	//----- nvinfo : EIATTR_KPARAM_INFO
	.align		4
.L_71:
        /*0028*/ 	.byte	0x04, 0x17
        /*002a*/ 	.short	(.L_73 - .L_72)
.L_72:
        /*002c*/ 	.word	0x00000000
        /*0030*/ 	.short	0x0000
        /*0032*/ 	.short	0x0000
        /*0034*/ 	.byte	0x00, 0xf5, 0x21, 0x00


	//----- nvinfo : EIATTR_SPARSE_MMA_MASK
	.align		4
.L_73:
        /*0038*/ 	.byte	0x03, 0x50
        /*003a*/ 	.short	0x0000


	//----- nvinfo : EIATTR_MAXREG_COUNT
	.align		4
        /*003c*/ 	.byte	0x03, 0x1b
        /*003e*/ 	.short	0x00ff


	//----- nvinfo : EIATTR_MERCURY_ISA_VERSION
	.align		4
        /*0040*/ 	.byte	0x03, 0x5f
        /*0042*/ 	.short	0x0101


	//----- nvinfo : EIATTR_VRC_CTA_INIT_COUNT
	.align		4
        /*0044*/ 	.byte	0x02, 0x4a
	.zero		1
	.zero		1


	//----- nvinfo : EIATTR_EXIT_INSTR_OFFSETS
	.align		4
        /*0048*/ 	.byte	0x04, 0x1c
        /*004a*/ 	.short	(.L_75 - .L_74)


	//   ....[0]....
.L_74:
        /*004c*/ 	.word	0x000004c0


	//----- nvinfo : EIATTR_CRS_STACK_SIZE
	.align		4
.L_75:
        /*0050*/ 	.byte	0x04, 0x1e
        /*0052*/ 	.short	(.L_77 - .L_76)
.L_76:
        /*0054*/ 	.word	0x00000000


	//----- nvinfo : EIATTR_CBANK_PARAM_SIZE
	.align		4
.L_77:
        /*0058*/ 	.byte	0x03, 0x19
        /*005a*/ 	.short	0x0014


	//----- nvinfo : EIATTR_PARAM_CBANK
	.align		4
        /*005c*/ 	.byte	0x04, 0x0a
        /*005e*/ 	.short	(.L_79 - .L_78)
	.align		4
.L_78:
        /*0060*/ 	.word	index@(.nv.constant0._Z20vector_reduce_globalPfS_i)
        /*0064*/ 	.short	0x0380
        /*0066*/ 	.short	0x0014


	//----- nvinfo : EIATTR_SW_WAR
	.align		4
.L_79:
        /*0068*/ 	.byte	0x04, 0x36
        /*006a*/ 	.short	(.L_81 - .L_80)
.L_80:
        /*006c*/ 	.word	0x00000008
.L_81:


//--------------------- .nv.callgraph             --------------------------
	.section	.nv.callgraph,"",@"SHT_CUDA_CALLGRAPH"
	.align	4
	.sectionentsize	8
	.align		4
        /*0000*/ 	.word	0x00000000
	.align		4
        /*0004*/ 	.word	0xffffffff
	.align		4
        /*0008*/ 	.word	0x00000000
	.align		4
        /*000c*/ 	.word	0xfffffffe
	.align		4
        /*0010*/ 	.word	0x00000000
	.align		4
        /*0014*/ 	.word	0xfffffffd
	.align		4
        /*0018*/ 	.word	0x00000000
	.align		4
        /*001c*/ 	.word	0xfffffffc


//--------------------- .text._Z30shared_memory_no_bank_conflictPfS_i --------------------------
	.section	.text._Z30shared_memory_no_bank_conflictPfS_i,"ax",@progbits
	.align	128
        .global         _Z30shared_memory_no_bank_conflictPfS_i
        .type           _Z30shared_memory_no_bank_conflictPfS_i,@function
        .size           _Z30shared_memory_no_bank_conflictPfS_i,(.L_x_12 - _Z30shared_memory_no_bank_conflictPfS_i)
        .other          _Z30shared_memory_no_bank_conflictPfS_i,@"STO_CUDA_ENTRY STV_DEFAULT"
_Z30shared_memory_no_bank_conflictPfS_i:
.text._Z30shared_memory_no_bank_conflictPfS_i:
[----:B------:R-:W-:Y:S01]  /*0000*/  LDC R1, c[0x0][0x37c] ;  /* 0x0000df00ff017b82 */ /* 0x000fe20000000800 */
[----:B------:R-:W0:Y:S07]  /*0010*/  S2R R0, SR_TID.X ;  /* 0x0000000000007919 */ /* 0x000e2e0000002100 */
[----:B------:R-:W0:Y:S01]  /*0020*/  S2UR UR4, SR_CTAID.X ;  /* 0x00000000000479c3 */ /* 0x000e220000002500 */
[----:B------:R-:W1:Y:S07]  /*0030*/  LDCU UR5, c[0x0][0x390] ;  /* 0x00007200ff0577ac */ /* 0x000e6e0008000800 */
[----:B------:R-:W0:Y:S02]  /*0040*/  LDC R7, c[0x0][0x360] ;  /* 0x0000d800ff077b82 */ /* 0x000e240000000800 */
[----:B0-----:R-:W-:-:S05]  /*0050*/  IMAD R7, R7, UR4, R0 ;  /* 0x0000000407077c24 */ /* 0x001fca000f8e0200 */
[----:B-1----:R-:W-:-:S13]  /*0060*/  ISETP.GE.AND P0, PT, R7, UR5, PT ;  /* 0x0000000507007c0c */ /* 0x002fda000bf06270 */
[----:B------:R-:W-:Y:S05]  /*0070*/  @P0 EXIT ;  /* 0x000000000000094d */ /* 0x000fea0003800000 */
[----:B------:R-:W0:Y:S01]  /*0080*/  LDC.64 R2, c[0x0][0x380] ;  /* 0x0000e000ff027b82 */ /* 0x000e220000000a00 */
[----:B------:R-:W1:Y:S07]  /*0090*/  LDCU.64 UR6, c[0x0][0x358] ;  /* 0x00006b00ff0677ac */ /* 0x000e6e0008000a00 */
[----:B------:R-:W2:Y:S01]  /*00a0*/  S2UR UR5, SR_CgaCtaId ;  /* 0x00000000000579c3 */ /* 0x000ea20000008800 */
[----:B------:R-:W-:Y:S01]  /*00b0*/  UMOV UR4, 0x400 ;  /* 0x0000040000047882 */ /* 0x000fe20000000000 */
[----:B------:R-:W-:-:S06]  /*00c0*/  LEA.HI R0, R0, R0, RZ, 0x1b ;  /* 0x0000000000007211 */ /* 0x000fcc00078fd8ff */
[----:B------:R-:W3:Y:S01]  /*00d0*/  LDC.64 R4, c[0x0][0x388] ;  /* 0x0000e200ff047b82 */ /* 0x000ee20000000a00 */
[----:B0-----:R-:W-:-:S06]  /*00e0*/  IMAD.WIDE R2, R7, 0x4, R2 ;  /* 0x0000000407027825 */ /* 0x001fcc00078e0202 */
[----:B-1----:R-:W4:Y:S01]  /*00f0*/  LDG.E R2, desc[UR6][R2.64] ;  /* 0x0000000602027981 */ /* 0x002f22000c1e1900 */
[----:B--2---:R-:W-:-:S06]  /*0100*/  ULEA UR4, UR5, UR4, 0x18 ;  /* 0x0000000405047291 */ /* 0x004fcc000f8ec0ff */
[----:B------:R-:W-:Y:S01]  /*0110*/  LEA R9, R0, UR4, 0x2 ;  /* 0x0000000400097c11 */ /* 0x000fe2000f8e10ff */
[----:B---3--:R-:W-:-:S04]  /*0120*/  IMAD.WIDE R4, R7, 0x4, R4 ;  /* 0x0000000407047825 */ /* 0x008fc800078e0204 */
[----:B----4-:R-:W-:Y:S01]  /*0130*/  STS [R9], R2 ;  /* 0x0000000209007388 */ /* 0x010fe20000000800 */
[----:B------:R-:W-:Y:S06]  /*0140*/  BAR.SYNC.DEFER_BLOCKING 0x0 ;  /* 0x0000000000007b1d */ /* 0x000fec0000010000 */
[----:B------:R-:W0:Y:S04]  /*0150*/  LDS R11, [R9] ;  /* 0x00000000090b7984 */ /* 0x000e280000000800 */
[----:B0-----:R-:W-:Y:S01]  /*0160*/  STG.E desc[UR6][R4.64], R11 ;  /* 0x0000000b04007986 */ /* 0x001fe2000c101906 */
[----:B------:R-:W-:Y:S05]  /*0170*/  EXIT ;  /* 0x000000000000794d */ /* 0x000fea0003800000 */
.L_x_0:
[----:B------:R-:W-:-:S00]  /*0180*/  BRA `(.L_x_0) ;  /* 0xfffffffc00fc7947 */ /* 0x000fc0000383ffff */
[----:B------:R-:W-:-:S00]  /*0190*/  NOP ;  /* 0x0000000000007918 */ /* 0x000fc00000000000 */
        /* <DEDUP_REMOVED lines=14> */
.L_x_12:


//--------------------- .text._Z27shared_memory_bank_conflictPfS_i --------------------------
	.section	.text._Z27shared_memory_bank_conflictPfS_i,"ax",@progbits
	.align	128
        .global         _Z27shared_memory_bank_conflictPfS_i
        .type           _Z27shared_memory_bank_conflictPfS_i,@function
        .size           _Z27shared_memory_bank_conflictPfS_i,(.L_x_13 - _Z27shared_memory_bank_conflictPfS_i)
        .other          _Z27shared_memory_bank_conflictPfS_i,@"STO_CUDA_ENTRY STV_DEFAULT"
_Z27shared_memory_bank_conflictPfS_i:
.text._Z27shared_memory_bank_conflictPfS_i:
        /* <DEDUP_REMOVED lines=11> */
[----:B------:R-:W-:-:S07]  /*00b0*/  UMOV UR4, 0x400 ;  /* 0x0000040000047882 */ /* 0x000fce0000000000 */
        /* <DEDUP_REMOVED lines=11> */
.L_x_1:
        /* <DEDUP_REMOVED lines=9> */
.L_x_13:


//--------------------- .text._Z20vector_reduce_sharedPfS_i --------------------------
	.section	.text._Z20vector_reduce_sharedPfS_i,"ax",@progbits
	.align	128
        .global         _Z20vector_reduce_sharedPfS_i
        .type           _Z20vector_reduce_sharedPfS_i,@function
        .size           _Z20vector_reduce_sharedPfS_i,(.L_x_14 - _Z20vector_reduce_sharedPfS_i)
        .other          _Z20vector_reduce_sharedPfS_i,@"STO_CUDA_ENTRY STV_DEFAULT"
_Z20vector_reduce_sharedPfS_i:
.text._Z20vector_reduce_sharedPfS_i:
[----:B------:R-:W-:Y:S01]  /*0000*/  LDC R1, c[0x0][0x37c] ;  /* 0x0000df00ff017b82 */ /* 0x000fe20000000800 */
[----:B------:R-:W0:Y:S07]  /*0010*/  S2R R7, SR_TID.X ;  /* 0x0000000000077919 */ /* 0x000e2e0000002100 */
[----:B------:R-:W0:Y:S01]  /*0020*/  S2UR UR4, SR_CTAID.X ;  /* 0x00000000000479c3 */ /* 0x000e220000002500 */
[----:B------:R-:W1:Y:S01]  /*0030*/  LDCU UR5, c[0x0][0x390] ;  /* 0x00007200ff0577ac */ /* 0x000e620008000800 */
[----:B------:R-:W-:Y:S01]  /*0040*/  IMAD.MOV.U32 R4, RZ, RZ, RZ ;  /* 0x000000ffff047224 */ /* 0x000fe200078e00ff */
[----:B------:R-:W2:Y:S05]  /*0050*/  LDCU.64 UR6, c[0x0][0x358] ;  /* 0x00006b00ff0677ac */ /* 0x000eaa0008000a00 */
[----:B------:R-:W0:Y:S02]  /*0060*/  LDC R0, c[0x0][0x360] ;  /* 0x0000d800ff007b82 */ /* 0x000e240000000800 */
[----:B0-----:R-:W-:-:S05]  /*0070*/  IMAD R5, R0, UR4, R7 ;  /* 0x0000000400057c24 */ /* 0x001fca000f8e0207 */
[----:B-1----:R-:W-:-:S13]  /*0080*/  ISETP.GE.AND P0, PT, R5, UR5, PT ;  /* 0x0000000505007c0c */ /* 0x002fda000bf06270 */
[----:B------:R-:W0:Y:S02]  /*0090*/  @!P0 LDC.64 R2, c[0x0][0x380] ;  /* 0x0000e000ff028b82 */ /* 0x000e240000000a00 */
[----:B0-----:R-:W-:-:S05]  /*00a0*/  @!P0 IMAD.WIDE R2, R5, 0x4, R2 ;  /* 0x0000000405028825 */ /* 0x001fca00078e0202 */
[----:B--2---:R-:W2:Y:S01]  /*00b0*/  @!P0 LDG.E R4, desc[UR6][R2.64] ;  /* 0x0000000602048981 */ /* 0x004ea2000c1e1900 */
[----:B------:R-:W0:Y:S01]  /*00c0*/  S2UR UR5, SR_CgaCtaId ;  /* 0x00000000000579c3 */ /* 0x000e220000008800 */
[----:B------:R-:W-:Y:S01]  /*00d0*/  UMOV UR4, 0x400 ;  /* 0x0000040000047882 */ /* 0x000fe20000000000 */
[----:B------:R-:W-:Y:S02]  /*00e0*/  ISETP.GE.U32.AND P1, PT, R0, 0x2, PT ;  /* 0x000000020000780c */ /* 0x000fe40003f26070 */
[----:B------:R-:W-:Y:S01]  /*00f0*/  ISETP.NE.AND P0, PT, R7, RZ, PT ;  /* 0x000000ff0700720c */ /* 0x000fe20003f05270 */
[----:B0-----:R-:W-:-:S06]  /*0100*/  ULEA UR4, UR5, UR4, 0x18 ;  /* 0x0000000405047291 */ /* 0x001fcc000f8ec0ff */
[----:B------:R-:W-:-:S05]  /*0110*/  LEA R5, R7, UR4, 0x2 ;  /* 0x0000000407057c11 */ /* 0x000fca000f8e10ff */
[----:B--2---:R0:W-:Y:S01]  /*0120*/  STS [R5], R4 ;  /* 0x0000000405007388 */ /* 0x0041e20000000800 */
[----:B------:R-:W-:Y:S06]  /*0130*/  BAR.SYNC.DEFER_BLOCKING 0x0 ;  /* 0x0000000000007b1d */ /* 0x000fec0000010000 */
[----:B------:R-:W-:Y:S05]  /*0140*/  @!P1 BRA `(.L_x_2) ;  /* 0x00000000002c9947 */ /* 0x000fea0003800000 */
.L_x_3:
[----:B------:R-:W-:-:S04]  /*0150*/  SHF.R.U32.HI R6, RZ, 0x1, R0 ;  /* 0x00000001ff067819 */ /* 0x000fc80000011600 */
[----:B------:R-:W-:-:S13]  /*0160*/  ISETP.GE.U32.AND P1, PT, R7, R6, PT ;  /* 0x000000060700720c */ /* 0x000fda0003f26070 */
[----:B------:R-:W-:Y:S01]  /*0170*/  @!P1 IMAD R2, R6, 0x4, R5 ;  /* 0x0000000406029824 */ /* 0x000fe200078e0205 */
[----:B------:R-:W-:Y:S05]  /*0180*/  @!P1 LDS R3, [R5] ;  /* 0x0000000005039984 */ /* 0x000fea0000000800 */
[----:B------:R-:W0:Y:S02]  /*0190*/  @!P1 LDS R2, [R2] ;  /* 0x0000000002029984 */ /* 0x000e240000000800 */
[----:B0-----:R-:W-:-:S05]  /*01a0*/  @!P1 FADD R4, R2, R3 ;  /* 0x0000000302049221 */ /* 0x001fca0000000000 */
[----:B------:R1:W-:Y:S01]  /*01b0*/  @!P1 STS [R5], R4 ;  /* 0x0000000405009388 */ /* 0x0003e20000000800 */
[----:B------:R-:W-:Y:S01]  /*01c0*/  BAR.SYNC.DEFER_BLOCKING 0x0 ;  /* 0x0000000000007b1d */ /* 0x000fe20000010000 */
[----:B------:R-:W-:Y:S01]  /*01d0*/  ISETP.GT.U32.AND P1, PT, R0, 0x3, PT ;  /* 0x000000030000780c */ /* 0x000fe20003f24070 */
[----:B------:R-:W-:-:S12]  /*01e0*/  IMAD.MOV.U32 R0, RZ, RZ, R6 ;  /* 0x000000ffff007224 */ /* 0x000fd800078e0006 */
[----:B-1----:R-:W-:Y:S05]  /*01f0*/  @P1 BRA `(.L_x_3) ;  /* 0xfffffffc00d41947 */ /* 0x002fea000383ffff */
.L_x_2:
[----:B------:R-:W-:Y:S05]  /*0200*/  @P0 EXIT ;  /* 0x000000000000094d */ /* 0x000fea0003800000 */
[----:B------:R-:W1:Y:S01]  /*0210*/  S2UR UR5, SR_CgaCtaId ;  /* 0x00000000000579c3 */ /* 0x000e620000008800 */
[----:B------:R-:W-:-:S07]  /*0220*/  UMOV UR4, 0x400 ;  /* 0x0000040000047882 */ /* 0x000fce0000000000 */
[----:B------:R-:W2:Y:S01]  /*0230*/  LDC.64 R2, c[0x0][0x388] ;  /* 0x0000e200ff027b82 */ /* 0x000ea20000000a00 */
[----:B-1----:R-:W-:-:S09]  /*0240*/  ULEA UR4, UR5, UR4, 0x18 ;  /* 0x0000000405047291 */ /* 0x002fd2000f8ec0ff */
[----:B0-----:R-:W2:Y:S04]  /*0250*/  LDS R5, [UR4] ;  /* 0x00000004ff057984 */ /* 0x001ea80008000800 */
[----:B--2---:R-:W-:Y:S01]  /*0260*/  REDG.E.ADD.F32.FTZ.RN.STRONG.GPU desc[UR6][R2.64], R5 ;  /* 0x00000005020079a6 */ /* 0x004fe2000c12f306 */
[----:B------:R-:W-:Y:S05]  /*0270*/  EXIT ;  /* 0x000000000000794d */ /* 0x000fea0003800000 */
.L_x_4:
        /* <DEDUP_REMOVED lines=16> */
.L_x_14:


//--------------------- .text._Z20vector_reduce_globalPfS_i --------------------------
	.section	.text._Z20vector_reduce_globalPfS_i,"ax",@progbits
	.align	128
        .global         _Z20vector_reduce_globalPfS_i
        .type           _Z20vector_reduce_globalPfS_i,@function
        .size           _Z20vector_reduce_globalPfS_i,(.L_x_15 - _Z20vector_reduce_globalPfS_i)
        .other          _Z20vector_reduce_globalPfS_i,@"STO_CUDA_ENTRY STV_DEFAULT"
_Z20vector_reduce_globalPfS_i:
.text._Z20vector_reduce_globalPfS_i:
[----:B------:R-:W-:Y:S01]  /*0000*/  LDC R1, c[0x0][0x37c] ;  /* 0x0000df00ff017b82 */ /* 0x000fe20000000800 */
[----:B------:R-:W0:Y:S07]  /*0010*/  S2R R3, SR_TID.X ;  /* 0x0000000000037919 */ /* 0x000e2e0000002100 */
[----:B------:R-:W0:Y:S01]  /*0020*/  S2UR UR6, SR_CTAID.X ;  /* 0x00000000000679c3 */ /* 0x000e220000002500 */
[----:B------:R-:W1:Y:S01]  /*0030*/  LDCU UR8, c[0x0][0x390] ;  /* 0x00007200ff0877ac */ /* 0x000e620008000800 */
[----:B------:R-:W-:Y:S01]  /*0040*/  BSSY.RECONVERGENT B0, `(.L_x_5) ;  /* 0x0000045000007945 */ /* 0x000fe20003800200 */
[----:B------:R-:W-:Y:S01]  /*0050*/  HFMA2 R13, -RZ, RZ, 0, 0 ;  /* 0x00000000ff0d7431 */ /* 0x000fe200000001ff */
[----:B------:R-:W2:Y:S04]  /*0060*/  LDCU.64 UR4, c[0x0][0x358] ;  /* 0x00006b00ff0477ac */ /* 0x000ea80008000a00 */
[----:B------:R-:W0:Y:S01]  /*0070*/  LDC R0, c[0x0][0x360] ;  /* 0x0000d800ff007b82 */ /* 0x000e220000000800 */
[----:B------:R-:W3:Y:S01]  /*0080*/  LDCU UR7, c[0x0][0x370] ;  /* 0x00006e00ff0777ac */ /* 0x000ee20008000800 */
[----:B0-----:R-:W-:-:S02]  /*0090*/  IMAD R3, R0, UR6, R3 ;  /* 0x0000000600037c24 */ /* 0x001fc4000f8e0203 */
[----:B---3--:R-:W-:-:S03]  /*00a0*/  IMAD R0, R0, UR7, RZ ;  /* 0x0000000700007c24 */ /* 0x008fc6000f8e02ff */
[----:B-1----:R-:W-:-:S13]  /*00b0*/  ISETP.GE.AND P0, PT, R3, UR8, PT ;  /* 0x0000000803007c0c */ /* 0x002fda000bf06270 */
[----:B--2---:R-:W-:Y:S05]  /*00c0*/  @P0 BRA `(.L_x_6) ;  /* 0x0000000000f00947 */ /* 0x004fea0003800000 */
[----:B------:R-:W0:Y:S01]  /*00d0*/  I2F.U32.RP R8, R0 ;  /* 0x0000000000087306 */ /* 0x000e220000209000 */
[C---:B------:R-:W-:Y:S01]  /*00e0*/  IADD3 R2, PT, PT, R0.reuse, R3, RZ ;  /* 0x0000000300027210 */ /* 0x040fe20007ffe0ff */
[----:B------:R-:W-:Y:S01]  /*00f0*/  IMAD.MOV R9, RZ, RZ, -R0 ;  /* 0x000000ffff097224 */ /* 0x000fe200078e0a00 */
[----:B------:R-:W-:Y:S01]  /*0100*/  ISETP.NE.U32.AND P2, PT, R0, RZ, PT ;  /* 0x000000ff0000720c */ /* 0x000fe20003f45070 */
[----:B------:R-:W-:Y:S01]  /*0110*/  BSSY.RECONVERGENT B1, `(.L_x_7) ;  /* 0x0000026000017945 */ /* 0x000fe20003800200 */
[C---:B------:R-:W-:Y:S01]  /*0120*/  ISETP.GE.AND P0, PT, R2.reuse, UR8, PT ;  /* 0x0000000802007c0c */ /* 0x040fe2000bf06270 */
[----:B------:R-:W-:Y:S01]  /*0130*/  IMAD.MOV.U32 R13, RZ, RZ, RZ ;  /* 0x000000ffff0d7224 */ /* 0x000fe200078e00ff */
[----:B------:R-:W-:Y:S02]  /*0140*/  VIMNMX R7, PT, PT, R2, UR8, !PT ;  /* 0x0000000802077c48 */ /* 0x000fe4000ffe0100 */
[----:B------:R-:W-:-:S04]  /*0150*/  SEL R6, RZ, 0x1, P0 ;  /* 0x00000001ff067807 */ /* 0x000fc80000000000 */
[----:B------:R-:W-:Y:S01]  /*0160*/  IADD3 R7, PT, PT, R7, -R2, -R6 ;  /* 0x8000000207077210 */ /* 0x000fe20007ffe806 */
[----:B0-----:R-:W0:Y:S02]  /*0170*/  MUFU.RCP R8, R8 ;  /* 0x0000000800087308 */ /* 0x001e240000001000 */
[----:B0-----:R-:W-:-:S06]  /*0180*/  IADD3 R4, PT, PT, R8, 0xffffffe, RZ ;  /* 0x0ffffffe08047810 */ /* 0x001fcc0007ffe0ff */
[----:B------:R0:W1:Y:S02]  /*0190*/  F2I.FTZ.U32.TRUNC.NTZ R5, R4 ;  /* 0x0000000400057305 */ /* 0x000064000021f000 */
[----:B0-----:R-:W-:Y:S02]  /*01a0*/  IMAD.MOV.U32 R4, RZ, RZ, RZ ;  /* 0x000000ffff047224 */ /* 0x001fe400078e00ff */
[----:B-1----:R-:W-:-:S04]  /*01b0*/  IMAD R9, R9, R5, RZ ;  /* 0x0000000509097224 */ /* 0x002fc800078e02ff */
[----:B------:R-:W-:-:S06]  /*01c0*/  IMAD.HI.U32 R8, R5, R9, R4 ;  /* 0x0000000905087227 */ /* 0x000fcc00078e0004 */
[----:B------:R-:W-:-:S05]  /*01d0*/  IMAD.HI.U32 R5, R8, R7, RZ ;  /* 0x0000000708057227 */ /* 0x000fca00078e00ff */
[----:B------:R-:W-:-:S05]  /*01e0*/  IADD3 R2, PT, PT, -R5, RZ, RZ ;  /* 0x000000ff05027210 */ /* 0x000fca0007ffe1ff */
[----:B------:R-:W-:-:S05]  /*01f0*/  IMAD R7, R0, R2, R7 ;  /* 0x0000000200077224 */ /* 0x000fca00078e0207 */
[----:B------:R-:W-:-:S13]  /*0200*/  ISETP.GE.U32.AND P0, PT, R7, R0, PT ;  /* 0x000000000700720c */ /* 0x000fda0003f06070 */
[----:B------:R-:W-:Y:S01]  /*0210*/  @P0 IMAD.IADD R7, R7, 0x1, -R0 ;  /* 0x0000000107070824 */ /* 0x000fe200078e0a00 */
[----:B------:R-:W-:-:S04]  /*0220*/  @P0 IADD3 R5, PT, PT, R5, 0x1, RZ ;  /* 0x0000000105050810 */ /* 0x000fc80007ffe0ff */
[----:B------:R-:W-:-:S13]  /*0230*/  ISETP.GE.U32.AND P1, PT, R7, R0, PT ;  /* 0x000000000700720c */ /* 0x000fda0003f26070 */
[----:B------:R-:W-:Y:S01]  /*0240*/  @P1 VIADD R5, R5, 0x1 ;  /* 0x0000000105051836 */ /* 0x000fe20000000000 */
[----:B------:R-:W-:-:S04]  /*0250*/  @!P2 LOP3.LUT R5, RZ, R0, RZ, 0x33, !PT ;  /* 0x00000000ff05a212 */ /* 0x000fc800078e33ff */
[----:B------:R-:W-:-:S04]  /*0260*/  IADD3 R2, PT, PT, R6, R5, RZ ;  /* 0x0000000506027210 */ /* 0x000fc80007ffe0ff */
[C---:B------:R-:W-:Y:S02]  /*0270*/  LOP3.LUT R4, R2.reuse, 0x3, RZ, 0xc0, !PT ;  /* 0x0000000302047812 */ /* 0x040fe400078ec0ff */
[----:B------:R-:W-:Y:S02]  /*0280*/  ISETP.GE.U32.AND P1, PT, R2, 0x3, PT ;  /* 0x000000030200780c */ /* 0x000fe40003f26070 */
[----:B------:R-:W-:-:S13]  /*0290*/  ISETP.NE.AND P0, PT, R4, 0x3, PT ;  /* 0x000000030400780c */ /* 0x000fda0003f05270 */
[----:B------:R-:W-:Y:S05]  /*02a0*/  @!P0 BRA `(.L_x_8) ;  /* 0x0000000000308947 */ /* 0x000fea0003800000 */
[----:B------:R-:W0:Y:S01]  /*02b0*/  LDC.64 R6, c[0x0][0x380] ;  /* 0x0000e000ff067b82 */ /* 0x000e220000000a00 */
[----:B------:R-:W-:Y:S01]  /*02c0*/  IADD3 R2, PT, PT, R2, 0x1, RZ ;  /* 0x0000000102027810 */ /* 0x000fe20007ffe0ff */
[----:B------:R-:W-:-:S03]  /*02d0*/  IMAD.MOV.U32 R13, RZ, RZ, RZ ;  /* 0x000000ffff0d7224 */ /* 0x000fc600078e00ff */
[----:B------:R-:W-:-:S04]  /*02e0*/  LOP3.LUT R2, R2, 0x3, RZ, 0xc0, !PT ;  /* 0x0000000302027812 */ /* 0x000fc800078ec0ff */
[----:B------:R-:W-:-:S07]  /*02f0*/  IADD3 R2, PT, PT, -R2, RZ, RZ ;  /* 0x000000ff02027210 */ /* 0x000fce0007ffe1ff */
.L_x_9:
[----:B0-----:R-:W-:-:S06]  /*0300*/  IMAD.WIDE R4, R3, 0x4, R6 ;  /* 0x0000000403047825 */ /* 0x001fcc00078e0206 */
[----:B------:R-:W2:Y:S01]  /*0310*/  LDG.E R4, desc[UR4][R4.64] ;  /* 0x0000000404047981 */ /* 0x000ea2000c1e1900 */
[----:B------:R-:W-:Y:S01]  /*0320*/  VIADD R2, R2, 0x1 ;  /* 0x0000000102027836 */ /* 0x000fe20000000000 */
[----:B------:R-:W-:-:S04]  /*0330*/  IADD3 R3, PT, PT, R0, R3, RZ ;  /* 0x0000000300037210 */ /* 0x000fc80007ffe0ff */
[----:B------:R-:W-:Y:S01]  /*0340*/  ISETP.NE.AND P0, PT, R2, RZ, PT ;  /* 0x000000ff0200720c */ /* 0x000fe20003f05270 */
[----:B--2---:R-:W-:-:S12]  /*0350*/  FADD R13, R4, R13 ;  /* 0x0000000d040d7221 */ /* 0x004fd80000000000 */
[----:B------:R-:W-:Y:S05]  /*0360*/  @P0 BRA `(.L_x_9) ;  /* 0xfffffffc00e40947 */ /* 0x000fea000383ffff */
.L_x_8:
[----:B------:R-:W-:Y:S05]  /*0370*/  BSYNC.RECONVERGENT B1 ;  /* 0x0000000000017941 */ /* 0x000fea0003800200 */
.L_x_7:
[----:B------:R-:W-:Y:S05]  /*0380*/  @!P1 BRA `(.L_x_6) ;  /* 0x0000000000409947 */ /* 0x000fea0003800000 */
.L_x_10:
[----:B------:R-:W0:Y:S02]  /*0390*/  LDC.64 R4, c[0x0][0x380] ;  /* 0x0000e000ff047b82 */ /* 0x000e240000000a00 */
[----:B0-----:R-:W-:-:S04]  /*03a0*/  IMAD.WIDE R10, R3, 0x4, R4 ;  /* 0x00000004030a7825 */ /* 0x001fc800078e0204 */
[C---:B------:R-:W-:Y:S02]  /*03b0*/  IMAD.WIDE R4, R0.reuse, 0x4, R10 ;  /* 0x0000000400047825 */ /* 0x040fe400078e020a */
[----:B------:R-:W2:Y:S02]  /*03c0*/  LDG.E R10, desc[UR4][R10.64] ;  /* 0x000000040a0a7981 */ /* 0x000ea4000c1e1900 */
[C---:B------:R-:W-:Y:S02]  /*03d0*/  IMAD.WIDE R6, R0.reuse, 0x4, R4 ;  /* 0x0000000400067825 */ /* 0x040fe400078e0204 */
[----:B------:R-:W3:Y:S02]  /*03e0*/  LDG.E R4, desc[UR4][R4.64] ;  /* 0x0000000404047981 */ /* 0x000ee4000c1e1900 */
[C---:B------:R-:W-:Y:S02]  /*03f0*/  IMAD.WIDE R8, R0.reuse, 0x4, R6 ;  /* 0x0000000400087825 */ /* 0x040fe400078e0206 */
[----:B------:R-:W4:Y:S04]  /*0400*/  LDG.E R6, desc[UR4][R6.64] ;  /* 0x0000000406067981 */ /* 0x000f28000c1e1900 */
[----:B------:R-:W5:Y:S01]  /*0410*/  LDG.E R8, desc[UR4][R8.64] ;  /* 0x0000000408087981 */ /* 0x000f62000c1e1900 */
[----:B------:R-:W-:-:S05]  /*0420*/  IMAD R3, R0, 0x4, R3 ;  /* 0x0000000400037824 */ /* 0x000fca00078e0203 */
[----:B------:R-:W-:Y:S01]  /*0430*/  ISETP.GE.AND P0, PT, R3, UR8, PT ;  /* 0x0000000803007c0c */ /* 0x000fe2000bf06270 */
[----:B--2---:R-:W-:-:S04]  /*0440*/  FADD R13, R10, R13 ;  /* 0x0000000d0a0d7221 */ /* 0x004fc80000000000 */
[----:B---3--:R-:W-:-:S04]  /*0450*/  FADD R13, R13, R4 ;  /* 0x000000040d0d7221 */ /* 0x008fc80000000000 */
[----:B----4-:R-:W-:-:S04]  /*0460*/  FADD R13, R13, R6 ;  /* 0x000000060d0d7221 */ /* 0x010fc80000000000 */
[----:B-----5:R-:W-:Y:S01]  /*0470*/  FADD R13, R13, R8 ;  /* 0x000000080d0d7221 */ /* 0x020fe20000000000 */
[----:B------:R-:W-:Y:S06]  /*0480*/  @!P0 BRA `(.L_x_10) ;  /* 0xfffffffc00c08947 */ /* 0x000fec000383ffff */
.L_x_6:
[----:B------:R-:W-:Y:S05]  /*0490*/  BSYNC.RECONVERGENT B0 ;  /* 0x0000000000007941 */ /* 0x000fea0003800200 */
.L_x_5:
[----:B------:R-:W0:Y:S02]  /*04a0*/  LDC.64 R2, c[0x0][0x388] ;  /* 0x0000e200ff027b82 */ /* 0x000e240000000a00 */
[----:B0-----:R-:W-:Y:S01]  /*04b0*/  REDG.E.ADD.F32.FTZ.RN.STRONG.GPU desc[UR4][R2.64], R13 ;  /* 0x0000000d020079a6 */ /* 0x001fe2000c12f304 */
[----:B------:R-:W-:Y:S05]  /*04c0*/  EXIT ;  /* 0x000000000000794d */ /* 0x000fea0003800000 */
.L_x_11:
        /* <DEDUP_REMOVED lines=11> */
.L_x_15:


//--------------------- .nv.shared._Z30shared_memory_no_bank_conflictPfS_i --------------------------
	.section	.nv.shared._Z30shared_memory_no_bank_conflictPfS_i,"aw",@nobits
	.sectionflags	@""
	.align	16
	.zero		1024


//--------------------- .nv.shared.reserved.0     --------------------------
	.section	.nv.shared.reserved.0,"aw",@nobits
	.weak		__nv_reservedSMEM_offset_0_alias
	.size		__nv_reservedSMEM_offset_0_alias, 0, 64
	.other		__nv_reservedSMEM_offset_0_alias,@"STO_CUDA_RESERVED_SHARED STV_DEFAULT"
__nv_reservedSMEM_offset_0_alias:
	.zero		0
	.zero		64


//--------------------- .nv.shared._Z27shared_memory_bank_conflictPfS_i --------------------------
	.section	.nv.shared._Z27shared_memory_bank_conflictPfS_i,"aw",@nobits
	.sectionflags	@""
	.align	16
	.zero		1024


//--------------------- .nv.shared._Z20vector_reduce_sharedPfS_i --------------------------
	.section	.nv.shared._Z20vector_reduce_sharedPfS_i,"aw",@nobits
	.sectionflags	@""
	.align	16
	.zero		1024


//--------------------- .nv.shared._Z20vector_reduce_globalPfS_i --------------------------
	.section	.nv.shared._Z20vector_reduce_globalPfS_i,"aw",@nobits
	.sectionflags	@""
	.align	16
	.zero		1024


//--------------------- .nv.constant0._Z30shared_memory_no_bank_conflictPfS_i --------------------------
	.section	.nv.constant0._Z30shared_memory_no_bank_conflictPfS_i,"a",@progbits
	.sectionflags	@""
	.align	4
.nv.constant0._Z30shared_memory_no_bank_conflictPfS_i:
	.zero		916


//--------------------- .nv.constant0._Z27shared_memory_bank_conflictPfS_i --------------------------
	.section	.nv.constant0._Z27shared_memory_bank_conflictPfS_i,"a",@progbits
	.sectionflags	@""
	.align	4
.nv.constant0._Z27shared_memory_bank_conflictPfS_i:
	.zero		916


//--------------------- .nv.constant0._Z20vector_reduce_sharedPfS_i --------------------------
	.section	.nv.constant0._Z20vector_reduce_sharedPfS_i,"a",@progbits
	.sectionflags	@""
	.align	4
.nv.constant0._Z20vector_reduce_sharedPfS_i:
	.zero		916


//--------------------- .nv.constant0._Z20vector_reduce_globalPfS_i --------------------------
	.section	.nv.constant0._Z20vector_reduce_globalPfS_i,"a",@progbits
	.sectionflags	@""
	.align	4
.nv.constant0._Z20vector_reduce_globalPfS_i:
	.zero		916


//--------------------- SYMBOLS --------------------------

	.type		.nv.reservedSmem.offset0,@object
	.size		.nv.reservedSmem.offset0,0x4
	.type		.nv.reservedSmem.cap,@object
	.size		.nv.reservedSmem.cap,0x4
